//
// Generated by NVIDIA NVVM Compiler
//
// Compiler Build ID: CL-36424714
// Cuda compilation tools, release 13.0, V13.0.88
// Based on NVVM 20.0.0
//

.version 9.0
.target sm_100
.address_size 64

	// .globl	math_operations
.global .align 4 .b8 __cudart_i2opi_f[24] = {65, 144, 67, 60, 153, 149, 98, 219, 192, 221, 52, 245, 209, 87, 39, 252, 41, 21, 68, 78, 110, 131, 249, 162};

.visible .entry math_operations(
	.param .u64 .ptr .align 1 math_operations_param_0,
	.param .u64 .ptr .align 1 math_operations_param_1,
	.param .u32 math_operations_param_2
)
{
	.local .align 4 .b8 	__local_depot0[28];
	.reg .b64 	%SP;
	.reg .b64 	%SPL;
	.reg .pred 	%p<18>;
	.reg .b32 	%r<84>;
	.reg .b32 	%f<51>;
	.reg .b64 	%rd<47>;
	.reg .b64 	%fd<5>;

	mov.u64 	%SPL, __local_depot0;
	ld.param.u64 	%rd16, [math_operations_param_0];
	ld.param.u64 	%rd17, [math_operations_param_1];
	ld.param.u32 	%r29, [math_operations_param_2];
	add.u64 	%rd1, %SPL, 0;
	mov.u32 	%r30, %ctaid.x;
	mov.u32 	%r31, %ntid.x;
	mov.u32 	%r32, %tid.x;
	mad.lo.s32 	%r1, %r30, %r31, %r32;
	setp.ge.s32 	%p1, %r1, %r29;
	@%p1 bra 	$L__BB0_18;
	cvta.to.global.u64 	%rd19, %rd16;
	mul.wide.s32 	%rd20, %r1, 4;
	add.s64 	%rd21, %rd19, %rd20;
	ld.global.f32 	%f1, [%rd21];
	mul.f32 	%f11, %f1, 0f3F22F983;
	cvt.rni.s32.f32 	%r83, %f11;
	cvt.rn.f32.s32 	%f12, %r83;
	fma.rn.f32 	%f13, %f12, 0fBFC90FDA, %f1;
	fma.rn.f32 	%f14, %f12, 0fB3A22168, %f13;
	fma.rn.f32 	%f50, %f12, 0fA7C234C5, %f14;
	abs.f32 	%f3, %f1;
	setp.ltu.f32 	%p2, %f3, 0f47CE4780;
	mov.u32 	%r79, %r83;
	mov.f32 	%f49, %f50;
	@%p2 bra 	$L__BB0_9;
	setp.neu.f32 	%p3, %f3, 0f7F800000;
	@%p3 bra 	$L__BB0_4;
	mov.f32 	%f17, 0f00000000;
	mul.rn.f32 	%f49, %f1, %f17;
	mov.b32 	%r79, 0;
	bra.uni 	$L__BB0_9;
$L__BB0_4:
	mov.b32 	%r3, %f1;
	shl.b32 	%r34, %r3, 8;
	or.b32  	%r4, %r34, -2147483648;
	mov.b64 	%rd43, 0;
	mov.b32 	%r76, 0;
	mov.u64 	%rd41, __cudart_i2opi_f;
	mov.u64 	%rd42, %rd1;
$L__BB0_5:
	.pragma "nounroll";
	ld.global.nc.u32 	%r35, [%rd41];
	mad.wide.u32 	%rd24, %r35, %r4, %rd43;
	shr.u64 	%rd43, %rd24, 32;
	st.local.u32 	[%rd42], %rd24;
	add.s32 	%r76, %r76, 1;
	add.s64 	%rd42, %rd42, 4;
	add.s64 	%rd41, %rd41, 4;
	setp.ne.s32 	%p4, %r76, 6;
	@%p4 bra 	$L__BB0_5;
	shr.u32 	%r36, %r3, 23;
	st.local.u32 	[%rd1+24], %rd43;
	and.b32  	%r7, %r36, 31;
	and.b32  	%r37, %r36, 224;
	add.s32 	%r38, %r37, -128;
	shr.u32 	%r39, %r38, 5;
	mul.wide.u32 	%rd25, %r39, 4;
	sub.s64 	%rd8, %rd1, %rd25;
	ld.local.u32 	%r77, [%rd8+24];
	ld.local.u32 	%r78, [%rd8+20];
	setp.eq.s32 	%p5, %r7, 0;
	@%p5 bra 	$L__BB0_8;
	shf.l.wrap.b32 	%r77, %r78, %r77, %r7;
	ld.local.u32 	%r40, [%rd8+16];
	shf.l.wrap.b32 	%r78, %r40, %r78, %r7;
$L__BB0_8:
	shr.u32 	%r41, %r77, 30;
	shf.l.wrap.b32 	%r42, %r78, %r77, 2;
	shl.b32 	%r43, %r78, 2;
	shr.u32 	%r44, %r42, 31;
	add.s32 	%r45, %r44, %r41;
	neg.s32 	%r46, %r45;
	setp.lt.s32 	%p6, %r3, 0;
	selp.b32 	%r79, %r46, %r45, %p6;
	xor.b32  	%r47, %r42, %r3;
	shr.s32 	%r48, %r42, 31;
	xor.b32  	%r49, %r48, %r42;
	xor.b32  	%r50, %r48, %r43;
	cvt.u64.u32 	%rd26, %r49;
	shl.b64 	%rd27, %rd26, 32;
	cvt.u64.u32 	%rd28, %r50;
	or.b64  	%rd29, %rd27, %rd28;
	cvt.rn.f64.s64 	%fd1, %rd29;
	mul.f64 	%fd2, %fd1, 0d3BF921FB54442D19;
	cvt.rn.f32.f64 	%f15, %fd2;
	neg.f32 	%f16, %f15;
	setp.lt.s32 	%p7, %r47, 0;
	selp.f32 	%f49, %f16, %f15, %p7;
$L__BB0_9:
	setp.ltu.f32 	%p8, %f3, 0f47CE4780;
	mul.rn.f32 	%f18, %f49, %f49;
	and.b32  	%r52, %r79, 1;
	setp.eq.b32 	%p9, %r52, 1;
	selp.f32 	%f19, 0f3F800000, %f49, %p9;
	fma.rn.f32 	%f20, %f18, %f19, 0f00000000;
	fma.rn.f32 	%f21, %f18, 0f37CBAC00, 0fBAB607ED;
	selp.f32 	%f22, %f21, 0fB94D4153, %p9;
	selp.f32 	%f23, 0f3D2AAABB, 0f3C0885E4, %p9;
	fma.rn.f32 	%f24, %f22, %f18, %f23;
	selp.f32 	%f25, 0fBEFFFFFF, 0fBE2AAAA8, %p9;
	fma.rn.f32 	%f26, %f24, %f18, %f25;
	fma.rn.f32 	%f27, %f26, %f20, %f19;
	and.b32  	%r53, %r79, 2;
	setp.eq.s32 	%p10, %r53, 0;
	mov.f32 	%f28, 0f00000000;
	sub.f32 	%f29, %f28, %f27;
	selp.f32 	%f7, %f27, %f29, %p10;
	@%p8 bra 	$L__BB0_17;
	setp.neu.f32 	%p11, %f3, 0f7F800000;
	@%p11 bra 	$L__BB0_12;
	mov.f32 	%f32, 0f00000000;
	mul.rn.f32 	%f50, %f1, %f32;
	mov.b32 	%r83, 0;
	bra.uni 	$L__BB0_17;
$L__BB0_12:
	mov.b32 	%r16, %f1;
	shl.b32 	%r55, %r16, 8;
	or.b32  	%r17, %r55, -2147483648;
	mov.b64 	%rd46, 0;
	mov.b32 	%r80, 0;
	mov.u64 	%rd44, __cudart_i2opi_f;
	mov.u64 	%rd45, %rd1;
$L__BB0_13:
	.pragma "nounroll";
	ld.global.nc.u32 	%r56, [%rd44];
	mad.wide.u32 	%rd32, %r56, %r17, %rd46;
	shr.u64 	%rd46, %rd32, 32;
	st.local.u32 	[%rd45], %rd32;
	add.s32 	%r80, %r80, 1;
	add.s64 	%rd45, %rd45, 4;
	add.s64 	%rd44, %rd44, 4;
	setp.ne.s32 	%p12, %r80, 6;
	@%p12 bra 	$L__BB0_13;
	shr.u32 	%r57, %r16, 23;
	st.local.u32 	[%rd1+24], %rd46;
	and.b32  	%r20, %r57, 31;
	and.b32  	%r58, %r57, 224;
	add.s32 	%r59, %r58, -128;
	shr.u32 	%r60, %r59, 5;
	mul.wide.u32 	%rd33, %r60, 4;
	sub.s64 	%rd15, %rd1, %rd33;
	ld.local.u32 	%r81, [%rd15+24];
	ld.local.u32 	%r82, [%rd15+20];
	setp.eq.s32 	%p13, %r20, 0;
	@%p13 bra 	$L__BB0_16;
	shf.l.wrap.b32 	%r81, %r82, %r81, %r20;
	ld.local.u32 	%r61, [%rd15+16];
	shf.l.wrap.b32 	%r82, %r61, %r82, %r20;
$L__BB0_16:
	shr.u32 	%r62, %r81, 30;
	shf.l.wrap.b32 	%r63, %r82, %r81, 2;
	shl.b32 	%r64, %r82, 2;
	shr.u32 	%r65, %r63, 31;
	add.s32 	%r66, %r65, %r62;
	neg.s32 	%r67, %r66;
	setp.lt.s32 	%p14, %r16, 0;
	selp.b32 	%r83, %r67, %r66, %p14;
	xor.b32  	%r68, %r63, %r16;
	shr.s32 	%r69, %r63, 31;
	xor.b32  	%r70, %r69, %r63;
	xor.b32  	%r71, %r69, %r64;
	cvt.u64.u32 	%rd34, %r70;
	shl.b64 	%rd35, %rd34, 32;
	cvt.u64.u32 	%rd36, %r71;
	or.b64  	%rd37, %rd35, %rd36;
	cvt.rn.f64.s64 	%fd3, %rd37;
	mul.f64 	%fd4, %fd3, 0d3BF921FB54442D19;
	cvt.rn.f32.f64 	%f30, %fd4;
	neg.f32 	%f31, %f30;
	setp.lt.s32 	%p15, %r68, 0;
	selp.f32 	%f50, %f31, %f30, %p15;
$L__BB0_17:
	add.s32 	%r73, %r83, 1;
	mul.rn.f32 	%f33, %f50, %f50;
	and.b32  	%r74, %r83, 1;
	setp.eq.b32 	%p16, %r74, 1;
	selp.f32 	%f34, %f50, 0f3F800000, %p16;
	fma.rn.f32 	%f35, %f33, %f34, 0f00000000;
	fma.rn.f32 	%f36, %f33, 0f37CBAC00, 0fBAB607ED;
	selp.f32 	%f37, 0fB94D4153, %f36, %p16;
	selp.f32 	%f38, 0f3C0885E4, 0f3D2AAABB, %p16;
	fma.rn.f32 	%f39, %f37, %f33, %f38;
	selp.f32 	%f40, 0fBE2AAAA8, 0fBEFFFFFF, %p16;
	fma.rn.f32 	%f41, %f39, %f33, %f40;
	fma.rn.f32 	%f42, %f41, %f35, %f34;
	and.b32  	%r75, %r73, 2;
	setp.eq.s32 	%p17, %r75, 0;
	mov.f32 	%f43, 0f00000000;
	sub.f32 	%f44, %f43, %f42;
	selp.f32 	%f45, %f42, %f44, %p17;
	add.f32 	%f46, %f7, %f45;
	sqrt.rn.f32 	%f47, %f1;
	add.f32 	%f48, %f47, %f46;
	cvta.to.global.u64 	%rd38, %rd17;
	add.s64 	%rd40, %rd38, %rd20;
	st.global.f32 	[%rd40], %f48;
$L__BB0_18:
	ret;

}


// ===== COMPILED SASS (sm_100) =====

	.target	sm_100

	.elftype	@"ET_EXEC"


//--------------------- .note.nv.tkinfo           --------------------------
	.section	.note.nv.tkinfo,"",@"SHT_NOTE"
	.sectionflags	@"SHF_NOTE_NV_TKINFO"
	.tkinfo
        /*0018*/ 	.word	0x00000002
        /*0030*/ 	.string	""
        /*0030*/ 	.string	"ptxas"
        /*0030*/ 	.string	"Cuda compilation tools, release 13.0, V13.0.88"
        /*0030*/ 	.string	"Build cuda_13.0.r13.0/compiler.36424714_0"
        /*0030*/ 	.string	"-arch sm_100 -m 64 "



//--------------------- .note.nv.cuinfo           --------------------------
	.section	.note.nv.cuinfo,"",@"SHT_NOTE"
	.sectionflags	@"SHF_NOTE_NV_CUINFO"
        /*0018*/ 	.short	0x0002
        /*001a*/ 	.short	0x0064
        /*001c*/ 	.short	0x0082
	.zero		2


//--------------------- .nv.info                  --------------------------
	.section	.nv.info,"",@"SHT_CUDA_INFO"
	.align	4


	//----- nvinfo : EIATTR_REGCOUNT
	.align		4
        /*0000*/ 	.byte	0x04, 0x2f
        /*0002*/ 	.short	(.L_2 - .L_1)
	.align		4
.L_1:
        /*0004*/ 	.word	index@(math_operations)
        /*0008*/ 	.word	0x00000015


	//----- nvinfo : EIATTR_FRAME_SIZE
	.align		4
.L_2:
        /*000c*/ 	.byte	0x04, 0x11
        /*000e*/ 	.short	(.L_4 - .L_3)
	.align		4
.L_3:
        /*0010*/ 	.word	index@($__internal_0_$__cuda_sm20_sqrt_rn_f32_slowpath)
        /*0014*/ 	.word	0x00000000


	//----- nvinfo : EIATTR_FRAME_SIZE
	.align		4
.L_4:
        /*0018*/ 	.byte	0x04, 0x11
        /*001a*/ 	.short	(.L_6 - .L_5)
	.align		4
.L_5:
        /*001c*/ 	.word	index@(math_operations)
        /*0020*/ 	.word	0x00000000


	//----- nvinfo : EIATTR_MIN_STACK_SIZE
	.align		4
.L_6:
        /*0024*/ 	.byte	0x04, 0x12
        /*0026*/ 	.short	(.L_8 - .L_7)
	.align		4
.L_7:
        /*0028*/ 	.word	index@(math_operations)
        /*002c*/ 	.word	0x00000000
.L_8:


//--------------------- .nv.compat                --------------------------
	.section	.nv.compat,"",@"SHT_CUDA_COMPAT_INFO"
	.align	4
        /*0000*/ 	.byte	0x02, 0x09, 0x00, 0x00, 0x02, 0x02, 0x01, 0x00, 0x02, 0x05, 0x05, 0x00, 0x03, 0x07, 0x01, 0x01
        /*0010*/ 	.byte	0x02, 0x03, 0x00, 0x00, 0x02, 0x06, 0x01, 0x00, 0x04, 0x0b, 0x08, 0x00, 0x01, 0x00, 0x00, 0x00
        /*0020*/ 	.byte	0x00, 0x00, 0x00, 0x00


//--------------------- .nv.info.math_operations  --------------------------
	.section	.nv.info.math_operations,"",@"SHT_CUDA_INFO"
	.sectionflags	@""
	.align	4


	//----- nvinfo : EIATTR_CUDA_API_VERSION
	.align		4
        /*0000*/ 	.byte	0x04, 0x37
        /*0002*/ 	.short	(.L_10 - .L_9)
.L_9:
        /*0004*/ 	.word	0x00000082


	//----- nvinfo : EIATTR_KPARAM_INFO
	.align		4
.L_10:
        /*0008*/ 	.byte	0x04, 0x17
        /*000a*/ 	.short	(.L_12 - .L_11)
.L_11:
        /*000c*/ 	.word	0x00000000
        /*0010*/ 	.short	0x0002
        /*0012*/ 	.short	0x0010
        /*0014*/ 	.byte	0x00, 0xf0, 0x11, 0x00


	//----- nvinfo : EIATTR_KPARAM_INFO
	.align		4
.L_12:
        /*0018*/ 	.byte	0x04, 0x17
        /*001a*/ 	.short	(.L_14 - .L_13)
.L_13:
        /*001c*/ 	.word	0x00000000
        /*0020*/ 	.short	0x0001
        /*0022*/ 	.short	0x0008
        /*0024*/ 	.byte	0x00, 0xf5, 0x21, 0x00


	//----- nvinfo : EIATTR_KPARAM_INFO
	.align		4
.L_14:
        /*0028*/ 	.byte	0x04, 0x17
        /*002a*/ 	.short	(.L_16 - .L_15)
.L_15:
        /*002c*/ 	.word	0x00000000
        /*0030*/ 	.short	0x0000
        /*0032*/ 	.short	0x0000
        /*0034*/ 	.byte	0x00, 0xf5, 0x21, 0x00


	//----- nvinfo : EIATTR_SPARSE_MMA_MASK
	.align		4
.L_16:
        /*0038*/ 	.byte	0x03, 0x50
        /*003a*/ 	.short	0x0000


	//----- nvinfo : EIATTR_MAXREG_COUNT
	.align		4
        /*003c*/ 	.byte	0x03, 0x1b
        /*003e*/ 	.short	0x00ff


	//----- nvinfo : EIATTR_MERCURY_ISA_VERSION
	.align		4
        /*0040*/ 	.byte	0x03, 0x5f
        /*0042*/ 	.short	0x0101


	//----- nvinfo : EIATTR_VRC_CTA_INIT_COUNT
	.align		4
        /*0044*/ 	.byte	0x02, 0x4a
	.zero		1
	.zero		1


	//----- nvinfo : EIATTR_EXIT_INSTR_OFFSETS
	.align		4
        /*0048*/ 	.byte	0x04, 0x1c
        /*004a*/ 	.short	(.L_18 - .L_17)


	//   ....[0]....
.L_17:
        /*004c*/ 	.word	0x00000070


	//   ....[1]....
        /*0050*/ 	.word	0x00001110


	//----- nvinfo : EIATTR_CRS_STACK_SIZE
	.align		4
.L_18:
        /*0054*/ 	.byte	0x04, 0x1e
        /*0056*/ 	.short	(.L_20 - .L_19)
.L_19:
        /*0058*/ 	.word	0x00000000


	//----- nvinfo : EIATTR_CBANK_PARAM_SIZE
	.align		4
.L_20:
        /*005c*/ 	.byte	0x03, 0x19
        /*005e*/ 	.short	0x0014


	//----- nvinfo : EIATTR_PARAM_CBANK
	.align		4
        /*0060*/ 	.byte	0x04, 0x0a
        /*0062*/ 	.short	(.L_22 - .L_21)
	.align		4
.L_21:
        /*0064*/ 	.word	index@(.nv.constant0.math_operations)
        /*0068*/ 	.short	0x0380
        /*006a*/ 	.short	0x0014


	//----- nvinfo : EIATTR_SW_WAR
	.align		4
.L_22:
        /*006c*/ 	.byte	0x04, 0x36
        /*006e*/ 	.short	(.L_24 - .L_23)
.L_23:
        /*0070*/ 	.word	0x00000008
.L_24:


//--------------------- .nv.callgraph             --------------------------
	.section	.nv.callgraph,"",@"SHT_CUDA_CALLGRAPH"
	.align	4
	.sectionentsize	8
	.align		4
        /*0000*/ 	.word	0x00000000
	.align		4
        /*0004*/ 	.word	0xffffffff
	.align		4
        /*0008*/ 	.word	0x00000000
	.align		4
        /*000c*/ 	.word	0xfffffffe
	.align		4
        /*0010*/ 	.word	0x00000000
	.align		4
        /*0014*/ 	.word	0xfffffffd
	.align		4
        /*0018*/ 	.word	0x00000000
	.align		4
        /*001c*/ 	.word	0xfffffffc


//--------------------- .nv.constant4             --------------------------
	.section	.nv.constant4,"a",@progbits
	.align	8
	.align		8
.nv.constant4:
        /*0000*/ 	.dword	__cudart_i2opi_f


//--------------------- .text.math_operations     --------------------------
	.section	.text.math_operations,"ax",@progbits
	.align	128
        .global         math_operations
        .type           math_operations,@function
        .size           math_operations,(.L_x_15 - math_operations)
        .other          math_operations,@"STO_CUDA_ENTRY STV_DEFAULT"
math_operations:
.text.math_operations:
[----:B------:R-:W-:Y:S01]  /*0000*/  LDC R1, c[0x0][0x37c] ;  /* 0x0000df00ff017b82 */ /* 0x000fe20000000800 */
[----:B------:R-:W0:Y:S07]  /*0010*/  S2R R3, SR_TID.X ;  /* 0x0000000000037919 */ /* 0x000e2e0000002100 */
[----:B------:R-:W0:Y:S01]  /*0020*/  S2UR UR4, SR_CTAID.X ;  /* 0x00000000000479c3 */ /* 0x000e220000002500 */
[----:B------:R-:W1:Y:S07]  /*0030*/  LDCU UR5, c[0x0][0x390] ;  /* 0x00007200ff0577ac */ /* 0x000e6e0008000800 */
[----:B------:R-:W0:Y:S02]  /*0040*/  LDC R2, c[0x0][0x360] ;  /* 0x0000d800ff027b82 */ /* 0x000e240000000800 */
[----:B0-----:R-:W-:-:S05]  /*0050*/  IMAD R2, R2, UR4, R3 ;  /* 0x0000000402027c24 */ /* 0x001fca000f8e0203 */
[----:B-1----:R-:W-:-:S13]  /*0060*/  ISETP.GE.AND P0, PT, R2, UR5, PT ;  /* 0x0000000502007c0c */ /* 0x002fda000bf06270 */
[----:B------:R-:W-:Y:S05]  /*0070*/  @P0 EXIT ;  /* 0x000000000000094d */ /* 0x000fea0003800000 */
[----:B------:R-:W0:Y:S01]  /*0080*/  LDC.64 R8, c[0x0][0x380] ;  /* 0x0000e000ff087b82 */ /* 0x000e220000000a00 */
[----:B------:R-:W1:Y:S01]  /*0090*/  LDCU.64 UR6, c[0x0][0x358] ;  /* 0x00006b00ff0677ac */ /* 0x000e620008000a00 */
[----:B0-----:R-:W-:-:S05]  /*00a0*/  IMAD.WIDE R8, R2, 0x4, R8 ;  /* 0x0000000402087825 */ /* 0x001fca00078e0208 */
[----:B-1----:R-:W2:Y:S01]  /*00b0*/  LDG.E R3, desc[UR6][R8.64] ;  /* 0x0000000608037981 */ /* 0x002ea2000c1e1900 */
[----:B------:R-:W-:Y:S01]  /*00c0*/  BSSY.RECONVERGENT B0, `(.L_x_0) ;  /* 0x000006c000007945 */ /* 0x000fe20003800200 */
[C---:B--2---:R-:W-:Y:S01]  /*00d0*/  FMUL R0, R3.reuse, 0.63661974668502807617 ;  /* 0x3f22f98303007820 */ /* 0x044fe20000400000 */
[----:B------:R-:W-:-:S04]  /*00e0*/  FSETP.GE.AND P0, PT, |R3|, 105615, PT ;  /* 0x47ce47800300780b */ /* 0x000fc80003f06200 */
[----:B------:R-:W-:Y:S01]  /*00f0*/  P2R R4, PR, RZ, 0x1 ;  /* 0x00000001ff047803 */ /* 0x000fe20000000000 */
[----:B------:R-:W0:Y:S02]  /*0100*/  F2I.NTZ R0, R0 ;  /* 0x0000000000007305 */ /* 0x000e240000203100 */
[----:B0-----:R-:W-:-:S05]  /*0110*/  I2FP.F32.S32 R6, R0 ;  /* 0x0000000000067245 */ /* 0x001fca0000201400 */
[----:B------:R-:W-:-:S04]  /*0120*/  FFMA R5, R6, -1.5707962512969970703, R3 ;  /* 0xbfc90fda06057823 */ /* 0x000fc80000000003 */
[----:B------:R-:W-:-:S04]  /*0130*/  FFMA R5, R6, -7.5497894158615963534e-08, R5 ;  /* 0xb3a2216806057823 */ /* 0x000fc80000000005 */
[----:B------:R-:W-:Y:S01]  /*0140*/  FFMA R6, R6, -5.3903029534742383927e-15, R5 ;  /* 0xa7c234c506067823 */ /* 0x000fe20000000005 */
[----:B------:R-:W-:-:S03]  /*0150*/  IMAD.MOV.U32 R5, RZ, RZ, R0 ;  /* 0x000000ffff057224 */ /* 0x000fc600078e0000 */
[----:B------:R-:W-:Y:S01]  /*0160*/  IMAD.MOV.U32 R10, RZ, RZ, R6 ;  /* 0x000000ffff0a7224 */ /* 0x000fe200078e0006 */
[----:B------:R-:W-:Y:S06]  /*0170*/  @!P0 BRA `(.L_x_1) ;  /* 0x0000000400808947 */ /* 0x000fec0003800000 */
[----:B------:R-:W-:-:S13]  /*0180*/  FSETP.NEU.AND P0, PT, |R3|, +INF , PT ;  /* 0x7f8000000300780b */ /* 0x000fda0003f0d200 */
[----:B------:R-:W-:Y:S01]  /*0190*/  @!P0 FMUL R10, RZ, R3 ;  /* 0x00000003ff0a8220 */ /* 0x000fe20000400000 */
[----:B------:R-:W-:Y:S01]  /*01a0*/  @!P0 IMAD.MOV.U32 R0, RZ, RZ, RZ ;  /* 0x000000ffff008224 */ /* 0x000fe200078e00ff */
[----:B------:R-:W-:Y:S06]  /*01b0*/  @!P0 BRA `(.L_x_1) ;  /* 0x0000000400708947 */ /* 0x000fec0003800000 */
[----:B------:R-:W-:Y:S02]  /*01c0*/  IMAD.SHL.U32 R4, R3, 0x100, RZ ;  /* 0x0000010003047824 */ /* 0x000fe400078e00ff */
[----:B------:R-:W-:Y:S02]  /*01d0*/  HFMA2 R0, -RZ, RZ, 0, 0 ;  /* 0x00000000ff007431 */ /* 0x000fe400000001ff */
[----:B------:R-:W-:Y:S01]  /*01e0*/  IMAD.MOV.U32 R12, RZ, RZ, RZ ;  /* 0x000000ffff0c7224 */ /* 0x000fe200078e00ff */
[----:B------:R-:W0:Y:S01]  /*01f0*/  LDCU.64 UR8, c[0x4][URZ] ;  /* 0x01000000ff0877ac */ /* 0x000e220008000a00 */
[----:B------:R-:W-:Y:S01]  /*0200*/  LOP3.LUT R7, R4, 0x80000000, RZ, 0xfc, !PT ;  /* 0x8000000004077812 */ /* 0x000fe200078efcff */
[----:B------:R-:W-:Y:S01]  /*0210*/  UMOV UR5, URZ ;  /* 0x000000ff00057c82 */ /* 0x000fe20008000000 */
[----:B------:R-:W-:-:S05]  /*0220*/  UMOV UR4, URZ ;  /* 0x000000ff00047c82 */ /* 0x000fca0008000000 */
.L_x_2:
[----:B0-----:R-:W-:Y:S02]  /*0230*/  IMAD.U32 R10, RZ, RZ, UR8 ;  /* 0x00000008ff0a7e24 */ /* 0x001fe4000f8e00ff */
[----:B------:R-:W-:-:S05]  /*0240*/  IMAD.U32 R11, RZ, RZ, UR9 ;  /* 0x00000009ff0b7e24 */ /* 0x000fca000f8e00ff */
[----:B------:R-:W2:Y:S01]  /*0250*/  LDG.E.CONSTANT R8, desc[UR6][R10.64] ;  /* 0x000000060a087981 */ /* 0x000ea2000c1e9900 */
[----:B------:R-:W-:Y:S01]  /*0260*/  UIADD3 UR4, UPT, UPT, UR4, 0x1, URZ ;  /* 0x0000000104047890 */ /* 0x000fe2000fffe0ff */
[C---:B------:R-:W-:Y:S01]  /*0270*/  ISETP.EQ.AND P0, PT, R12.reuse, RZ, PT ;  /* 0x000000ff0c00720c */ /* 0x040fe20003f02270 */
[----:B------:R-:W-:Y:S01]  /*0280*/  UIADD3 UR8, UP1, UPT, UR8, 0x4, URZ ;  /* 0x0000000408087890 */ /* 0x000fe2000ff3e0ff */
[C---:B------:R-:W-:Y:S01]  /*0290*/  ISETP.EQ.AND P1, PT, R12.reuse, 0x4, PT ;  /* 0x000000040c00780c */ /* 0x040fe20003f22270 */
[----:B------:R-:W-:Y:S01]  /*02a0*/  UISETP.NE.AND UP0, UPT, UR4, 0x6, UPT ;  /* 0x000000060400788c */ /* 0x000fe2000bf05270 */
[C---:B------:R-:W-:Y:S01]  /*02b0*/  ISETP.EQ.AND P3, PT, R12.reuse, 0xc, PT ;  /* 0x0000000c0c00780c */ /* 0x040fe20003f62270 */
[----:B------:R-:W-:Y:S01]  /*02c0*/  UIADD3.X UR9, UPT, UPT, URZ, UR9, URZ, UP1, !UPT ;  /* 0x00000009ff097290 */ /* 0x000fe20008ffe4ff */
[C---:B------:R-:W-:Y:S02]  /*02d0*/  ISETP.EQ.AND P4, PT, R12.reuse, 0x10, PT ;  /* 0x000000100c00780c */ /* 0x040fe40003f82270 */
[----:B------:R-:W-:Y:S01]  /*02e0*/  ISETP.EQ.AND P5, PT, R12, 0x14, PT ;  /* 0x000000140c00780c */ /* 0x000fe20003fa2270 */
[----:B--2---:R-:W-:-:S03]  /*02f0*/  IMAD.WIDE.U32 R8, R8, R7, RZ ;  /* 0x0000000708087225 */ /* 0x004fc600078e00ff */
[----:B------:R-:W-:-:S04]  /*0300*/  IADD3 R8, P2, PT, R8, R0, RZ ;  /* 0x0000000008087210 */ /* 0x000fc80007f5e0ff */
[----:B------:R-:W-:Y:S01]  /*0310*/  IADD3.X R0, PT, PT, R9, UR5, RZ, P2, !PT ;  /* 0x0000000509007c10 */ /* 0x000fe200097fe4ff */
[--C-:B------:R-:W-:Y:S01]  /*0320*/  @P0 IMAD.MOV.U32 R4, RZ, RZ, R8.reuse ;  /* 0x000000ffff040224 */ /* 0x100fe200078e0008 */
[C---:B------:R-:W-:Y:S01]  /*0330*/  ISETP.EQ.AND P2, PT, R12.reuse, 0x8, PT ;  /* 0x000000080c00780c */ /* 0x040fe20003f42270 */
[--C-:B------:R-:W-:Y:S01]  /*0340*/  @P3 IMAD.MOV.U32 R16, RZ, RZ, R8.reuse ;  /* 0x000000ffff103224 */ /* 0x100fe200078e0008 */
[----:B------:R-:W-:Y:S01]  /*0350*/  @P1 MOV R14, R8 ;  /* 0x00000008000e1202 */ /* 0x000fe20000000f00 */
[--C-:B------:R-:W-:Y:S01]  /*0360*/  @P4 IMAD.MOV.U32 R17, RZ, RZ, R8.reuse ;  /* 0x000000ffff114224 */ /* 0x100fe200078e0008 */
[----:B------:R-:W-:Y:S01]  /*0370*/  IADD3 R12, PT, PT, R12, 0x4, RZ ;  /* 0x000000040c0c7810 */ /* 0x000fe20007ffe0ff */
[----:B------:R-:W-:-:S08]  /*0380*/  @P5 IMAD.MOV.U32 R18, RZ, RZ, R8 ;  /* 0x000000ffff125224 */ /* 0x000fd000078e0008 */
[----:B------:R-:W-:Y:S01]  /*0390*/  @P2 IMAD.MOV.U32 R15, RZ, RZ, R8 ;  /* 0x000000ffff0f2224 */ /* 0x000fe200078e0008 */
[----:B------:R-:W-:Y:S06]  /*03a0*/  BRA.U UP0, `(.L_x_2) ;  /* 0xfffffffd00a07547 */ /* 0x000fec000b83ffff */
[----:B------:R-:W-:Y:S01]  /*03b0*/  SHF.R.U32.HI R7, RZ, 0x17, R3 ;  /* 0x00000017ff077819 */ /* 0x000fe20000011603 */
[----:B------:R-:W-:Y:S03]  /*03c0*/  BSSY.RECONVERGENT B1, `(.L_x_3) ;  /* 0x0000029000017945 */ /* 0x000fe60003800200 */
[C---:B------:R-:W-:Y:S02]  /*03d0*/  LOP3.LUT R8, R7.reuse, 0xe0, RZ, 0xc0, !PT ;  /* 0x000000e007087812 */ /* 0x040fe400078ec0ff */
[----:B------:R-:W-:-:S03]  /*03e0*/  LOP3.LUT P6, RZ, R7, 0x1f, RZ, 0xc0, !PT ;  /* 0x0000001f07ff7812 */ /* 0x000fc600078cc0ff */
[----:B------:R-:W-:-:S05]  /*03f0*/  VIADD R8, R8, 0xffffff80 ;  /* 0xffffff8008087836 */ /* 0x000fca0000000000 */
[----:B------:R-:W-:-:S05]  /*0400*/  SHF.R.U32.HI R8, RZ, 0x5, R8 ;  /* 0x00000005ff087819 */ /* 0x000fca0000011608 */
[----:B------:R-:W-:-:S05]  /*0410*/  IMAD.U32 R10, R8, -0x4, RZ ;  /* 0xfffffffc080a7824 */ /* 0x000fca00078e00ff */
[C---:B------:R-:W-:Y:S02]  /*0420*/  ISETP.EQ.AND P3, PT, R10.reuse, -0x18, PT ;  /* 0xffffffe80a00780c */ /* 0x040fe40003f62270 */
[C---:B------:R-:W-:Y:S02]  /*0430*/  ISETP.EQ.AND P4, PT, R10.reuse, -0x14, PT ;  /* 0xffffffec0a00780c */ /* 0x040fe40003f82270 */
[C---:B------:R-:W-:Y:S02]  /*0440*/  ISETP.EQ.AND P0, PT, R10.reuse, -0x10, PT ;  /* 0xfffffff00a00780c */ /* 0x040fe40003f02270 */
[C---:B------:R-:W-:Y:S02]  /*0450*/  ISETP.EQ.AND P1, PT, R10.reuse, -0xc, PT ;  /* 0xfffffff40a00780c */ /* 0x040fe40003f22270 */
[C---:B------:R-:W-:Y:S02]  /*0460*/  ISETP.EQ.AND P2, PT, R10.reuse, -0x8, PT ;  /* 0xfffffff80a00780c */ /* 0x040fe40003f42270 */
[----:B------:R-:W-:-:S03]  /*0470*/  ISETP.EQ.AND P5, PT, R10, 0x4, PT ;  /* 0x000000040a00780c */ /* 0x000fc60003fa2270 */
[--C-:B------:R-:W-:Y:S01]  /*0480*/  @P3 IMAD.MOV.U32 R8, RZ, RZ, R4.reuse ;  /* 0x000000ffff083224 */ /* 0x100fe200078e0004 */
[C---:B------:R-:W-:Y:S01]  /*0490*/  ISETP.EQ.AND P3, PT, R10.reuse, -0x4, PT ;  /* 0xfffffffc0a00780c */ /* 0x040fe20003f62270 */
[----:B------:R-:W-:Y:S01]  /*04a0*/  @P4 IMAD.MOV.U32 R9, RZ, RZ, R4 ;  /* 0x000000ffff094224 */ /* 0x000fe200078e0004 */
[----:B------:R-:W-:Y:S01]  /*04b0*/  @P4 MOV R8, R14 ;  /* 0x0000000e00084202 */ /* 0x000fe20000000f00 */
[----:B------:R-:W-:Y:S01]  /*04c0*/  @P0 IMAD.MOV.U32 R8, RZ, RZ, R15 ;  /* 0x000000ffff080224 */ /* 0x000fe200078e000f */
[----:B------:R-:W-:Y:S01]  /*04d0*/  ISETP.EQ.AND P4, PT, R10, RZ, PT ;  /* 0x000000ff0a00720c */ /* 0x000fe20003f82270 */
[----:B------:R-:W-:Y:S02]  /*04e0*/  @P1 IMAD.MOV.U32 R8, RZ, RZ, R16 ;  /* 0x000000ffff081224 */ /* 0x000fe400078e0010 */
[----:B------:R-:W-:Y:S02]  /*04f0*/  @P2 IMAD.MOV.U32 R8, RZ, RZ, R17 ;  /* 0x000000ffff082224 */ /* 0x000fe400078e0011 */
[----:B------:R-:W-:-:S02]  /*0500*/  @P0 IMAD.MOV.U32 R9, RZ, RZ, R14 ;  /* 0x000000ffff090224 */ /* 0x000fc400078e000e */
[----:B------:R-:W-:Y:S01]  /*0510*/  @P1 IMAD.MOV.U32 R9, RZ, RZ, R15 ;  /* 0x000000ffff091224 */ /* 0x000fe200078e000f */
[----:B------:R-:W-:Y:S01]  /*0520*/  @P2 MOV R9, R16 ;  /* 0x0000001000092202 */ /* 0x000fe20000000f00 */
[--C-:B------:R-:W-:Y:S02]  /*0530*/  @P3 IMAD.MOV.U32 R8, RZ, RZ, R18.reuse ;  /* 0x000000ffff083224 */ /* 0x100fe400078e0012 */
[----:B------:R-:W-:Y:S02]  /*0540*/  @P3 IMAD.MOV.U32 R9, RZ, RZ, R17 ;  /* 0x000000ffff093224 */ /* 0x000fe400078e0011 */
[----:B------:R-:W-:Y:S01]  /*0550*/  @P4 MOV R8, R0 ;  /* 0x0000000000084202 */ /* 0x000fe20000000f00 */
[----:B------:R-:W-:Y:S02]  /*0560*/  @P4 IMAD.MOV.U32 R9, RZ, RZ, R18 ;  /* 0x000000ffff094224 */ /* 0x000fe400078e0012 */
[----:B------:R-:W-:Y:S02]  /*0570*/  @P5 IMAD.MOV.U32 R9, RZ, RZ, R0 ;  /* 0x000000ffff095224 */ /* 0x000fe400078e0000 */
[----:B------:R-:W-:Y:S01]  /*0580*/  IMAD.MOV.U32 R12, RZ, RZ, R8 ;  /* 0x000000ffff0c7224 */ /* 0x000fe200078e0008 */
[----:B------:R-:W-:Y:S06]  /*0590*/  @!P6 BRA `(.L_x_4) ;  /* 0x00000000002ce947 */ /* 0x000fec0003800000 */
[----:B------:R-:W-:Y:S01]  /*05a0*/  @P0 IMAD.MOV.U32 R8, RZ, RZ, R4 ;  /* 0x000000ffff080224 */ /* 0x000fe200078e0004 */
[----:B------:R-:W-:Y:S01]  /*05b0*/  ISETP.EQ.AND P0, PT, R10, 0x8, PT ;  /* 0x000000080a00780c */ /* 0x000fe20003f02270 */
[----:B------:R-:W-:Y:S01]  /*05c0*/  @P1 IMAD.MOV.U32 R8, RZ, RZ, R14 ;  /* 0x000000ffff081224 */ /* 0x000fe200078e000e */
[----:B------:R-:W-:Y:S01]  /*05d0*/  @P2 MOV R8, R15 ;  /* 0x0000000f00082202 */ /* 0x000fe20000000f00 */
[----:B------:R-:W-:Y:S01]  /*05e0*/  @P3 IMAD.MOV.U32 R8, RZ, RZ, R16 ;  /* 0x000000ffff083224 */ /* 0x000fe200078e0010 */
[----:B------:R-:W-:Y:S01]  /*05f0*/  LOP3.LUT R7, R7, 0x1f, RZ, 0xc0, !PT ;  /* 0x0000001f07077812 */ /* 0x000fe200078ec0ff */
[----:B------:R-:W-:Y:S02]  /*0600*/  @P4 IMAD.MOV.U32 R8, RZ, RZ, R17 ;  /* 0x000000ffff084224 */ /* 0x000fe400078e0011 */
[----:B------:R-:W-:Y:S01]  /*0610*/  @P5 IMAD.MOV.U32 R8, RZ, RZ, R18 ;  /* 0x000000ffff085224 */ /* 0x000fe200078e0012 */
[----:B------:R-:W-:-:S05]  /*0620*/  SHF.L.W.U32.HI R12, R9, R7, R12 ;  /* 0x00000007090c7219 */ /* 0x000fca0000010e0c */
[----:B------:R-:W-:-:S05]  /*0630*/  @P0 IMAD.MOV.U32 R8, RZ, RZ, R0 ;  /* 0x000000ffff080224 */ /* 0x000fca00078e0000 */
[----:B------:R-:W-:-:S07]  /*0640*/  SHF.L.W.U32.HI R9, R8, R7, R9 ;  /* 0x0000000708097219 */ /* 0x000fce0000010e09 */
.L_x_4:
[----:B------:R-:W-:Y:S05]  /*0650*/  BSYNC.RECONVERGENT B1 ;  /* 0x0000000000017941 */ /* 0x000fea0003800200 */
.L_x_3:
[C---:B------:R-:W-:Y:S01]  /*0660*/  SHF.L.W.U32.HI R7, R9.reuse, 0x2, R12 ;  /* 0x0000000209077819 */ /* 0x040fe20000010e0c */
[----:B------:R-:W-:Y:S01]  /*0670*/  UMOV UR4, 0x54442d19 ;  /* 0x54442d1900047882 */ /* 0x000fe20000000000 */
[----:B------:R-:W-:Y:S01]  /*0680*/  SHF.L.U32 R9, R9, 0x2, RZ ;  /* 0x0000000209097819 */ /* 0x000fe200000006ff */
[----:B------:R-:W-:Y:S01]  /*0690*/  UMOV UR5, 0x3bf921fb ;  /* 0x3bf921fb00057882 */ /* 0x000fe20000000000 */
[----:B------:R-:W-:Y:S02]  /*06a0*/  SHF.R.S32.HI R0, RZ, 0x1f, R7 ;  /* 0x0000001fff007819 */ /* 0x000fe40000011407 */
[----:B------:R-:W-:Y:S02]  /*06b0*/  ISETP.GE.AND P0, PT, R3, RZ, PT ;  /* 0x000000ff0300720c */ /* 0x000fe40003f06270 */
[C---:B------:R-:W-:Y:S02]  /*06c0*/  LOP3.LUT R10, R0.reuse, R9, RZ, 0x3c, !PT ;  /* 0x00000009000a7212 */ /* 0x040fe400078e3cff */
[----:B------:R-:W-:-:S02]  /*06d0*/  LOP3.LUT R11, R0, R7, RZ, 0x3c, !PT ;  /* 0x00000007000b7212 */ /* 0x000fc400078e3cff */
[----:B------:R-:W-:Y:S02]  /*06e0*/  SHF.R.U32.HI R0, RZ, 0x1e, R12 ;  /* 0x0000001eff007819 */ /* 0x000fe4000001160c */
[----:B------:R-:W0:Y:S01]  /*06f0*/  I2F.F64.S64 R8, R10 ;  /* 0x0000000a00087312 */ /* 0x000e220000301c00 */
[C---:B------:R-:W-:Y:S02]  /*0700*/  LOP3.LUT R12, R7.reuse, R3, RZ, 0x3c, !PT ;  /* 0x00000003070c7212 */ /* 0x040fe400078e3cff */
[----:B------:R-:W-:Y:S02]  /*0710*/  LEA.HI R0, R7, R0, RZ, 0x1 ;  /* 0x0000000007007211 */ /* 0x000fe400078f08ff */
[----:B------:R-:W-:-:S03]  /*0720*/  ISETP.GE.AND P1, PT, R12, RZ, PT ;  /* 0x000000ff0c00720c */ /* 0x000fc60003f26270 */
[----:B------:R-:W-:-:S04]  /*0730*/  IMAD.MOV R7, RZ, RZ, -R0 ;  /* 0x000000ffff077224 */ /* 0x000fc800078e0a00 */
[----:B------:R-:W-:Y:S01]  /*0740*/  @!P0 IMAD.MOV.U32 R0, RZ, RZ, R7 ;  /* 0x000000ffff008224 */ /* 0x000fe200078e0007 */
[----:B0-----:R-:W-:-:S10]  /*0750*/  DMUL R8, R8, UR4 ;  /* 0x0000000408087c28 */ /* 0x001fd40008000000 */
[----:B------:R-:W0:Y:S02]  /*0760*/  F2F.F32.F64 R8, R8 ;  /* 0x0000000800087310 */ /* 0x000e240000301000 */
[----:B0-----:R-:W-:-:S07]  /*0770*/  FSEL R10, -R8, R8, !P1 ;  /* 0x00000008080a7208 */ /* 0x001fce0004800100 */
.L_x_1:
[----:B------:R-:W-:Y:S05]  /*0780*/  BSYNC.RECONVERGENT B0 ;  /* 0x0000000000007941 */ /* 0x000fea0003800200 */
.L_x_0:
[----:B------:R-:W-:Y:S01]  /*0790*/  LOP3.LUT R11, R0, 0x1, RZ, 0xc0, !PT ;  /* 0x00000001000b7812 */ /* 0x000fe200078ec0ff */
[----:B------:R-:W-:Y:S02]  /*07a0*/  IMAD.MOV.U32 R7, RZ, RZ, 0x37cbac00 ;  /* 0x37cbac00ff077424 */ /* 0x000fe400078e00ff */
[----:B------:R-:W-:Y:S01]  /*07b0*/  FMUL R8, R10, R10 ;  /* 0x0000000a0a087220 */ /* 0x000fe20000400000 */
[----:B------:R-:W-:Y:S01]  /*07c0*/  MOV R12, 0x3effffff ;  /* 0x3effffff000c7802 */ /* 0x000fe20000000f00 */
[----:B------:R-:W-:Y:S01]  /*07d0*/  BSSY.RECONVERGENT B0, `(.L_x_5) ;  /* 0x000006f000007945 */ /* 0x000fe20003800200 */
[----:B------:R-:W-:Y:S01]  /*07e0*/  ISETP.NE.U32.AND P0, PT, R11, 0x1, PT ;  /* 0x000000010b00780c */ /* 0x000fe20003f05070 */
[----:B------:R-:W-:Y:S01]  /*07f0*/  FFMA R9, R8, R7, -0.0013887860113754868507 ;  /* 0xbab607ed08097423 */ /* 0x000fe20000000007 */
[----:B------:R-:W-:Y:S01]  /*0800*/  IMAD.MOV.U32 R11, RZ, RZ, 0x3d2aaabb ;  /* 0x3d2aaabbff0b7424 */ /* 0x000fe200078e00ff */
[----:B------:R-:W-:Y:S02]  /*0810*/  LOP3.LUT P1, RZ, R0, 0x2, RZ, 0xc0, !PT ;  /* 0x0000000200ff7812 */ /* 0x000fe4000782c0ff */
[----:B------:R-:W-:-:S02]  /*0820*/  FSETP.GE.AND P2, PT, |R3|, 105615, PT ;  /* 0x47ce47800300780b */ /* 0x000fc40003f46200 */
[----:B------:R-:W-:Y:S02]  /*0830*/  FSEL R9, R9, -0.00019574658654164522886, !P0 ;  /* 0xb94d415309097808 */ /* 0x000fe40004000000 */
[----:B------:R-:W-:Y:S02]  /*0840*/  FSEL R11, R11, 0.0083327032625675201416, !P0 ;  /* 0x3c0885e40b0b7808 */ /* 0x000fe40004000000 */
[----:B------:R-:W-:Y:S02]  /*0850*/  FSEL R0, R10, 1, P0 ;  /* 0x3f8000000a007808 */ /* 0x000fe40000000000 */
[----:B------:R-:W-:Y:S01]  /*0860*/  FSEL R10, -R12, -0.16666662693023681641, !P0 ;  /* 0xbe2aaaa80c0a7808 */ /* 0x000fe20004000100 */
[C---:B------:R-:W-:Y:S02]  /*0870*/  FFMA R11, R8.reuse, R9, R11 ;  /* 0x00000009080b7223 */ /* 0x040fe4000000000b */
[C---:B------:R-:W-:Y:S02]  /*0880*/  FFMA R9, R8.reuse, R0, RZ ;  /* 0x0000000008097223 */ /* 0x040fe400000000ff */
[----:B------:R-:W-:-:S04]  /*0890*/  FFMA R8, R8, R11, R10 ;  /* 0x0000000b08087223 */ /* 0x000fc8000000000a */
[----:B------:R-:W-:-:S04]  /*08a0*/  FFMA R8, R9, R8, R0 ;  /* 0x0000000809087223 */ /* 0x000fc80000000000 */
[----:B------:R-:W-:Y:S01]  /*08b0*/  @P1 FADD R8, RZ, -R8 ;  /* 0x80000008ff081221 */ /* 0x000fe20000000000 */
[----:B------:R-:W-:Y:S06]  /*08c0*/  @!P2 BRA `(.L_x_6) ;  /* 0x00000004007ca947 */ /* 0x000fec0003800000 */
[----:B------:R-:W-:-:S13]  /*08d0*/  FSETP.NEU.AND P0, PT, |R3|, +INF , PT ;  /* 0x7f8000000300780b */ /* 0x000fda0003f0d200 */
[----:B------:R-:W-:Y:S01]  /*08e0*/  @!P0 FMUL R6, RZ, R3 ;  /* 0x00000003ff068220 */ /* 0x000fe20000400000 */
[----:B------:R-:W-:Y:S01]  /*08f0*/  @!P0 IMAD.MOV.U32 R5, RZ, RZ, RZ ;  /* 0x000000ffff058224 */ /* 0x000fe200078e00ff */
[----:B------:R-:W-:Y:S06]  /*0900*/  @!P0 BRA `(.L_x_6) ;  /* 0x00000004006c8947 */ /* 0x000fec0003800000 */
[----:B------:R-:W-:Y:S01]  /*0910*/  IMAD.SHL.U32 R5, R3, 0x100, RZ ;  /* 0x0000010003057824 */ /* 0x000fe200078e00ff */
[----:B------:R-:W0:Y:S01]  /*0920*/  LDCU.64 UR8, c[0x4][URZ] ;  /* 0x01000000ff0877ac */ /* 0x000e220008000a00 */
[----:B------:R-:W-:Y:S02]  /*0930*/  IMAD.MOV.U32 R0, RZ, RZ, RZ ;  /* 0x000000ffff007224 */ /* 0x000fe400078e00ff */
[----:B------:R-:W-:Y:S01]  /*0940*/  IMAD.MOV.U32 R6, RZ, RZ, RZ ;  /* 0x000000ffff067224 */ /* 0x000fe200078e00ff */
[----:B------:R-:W-:Y:S01]  /*0950*/  LOP3.LUT R9, R5, 0x80000000, RZ, 0xfc, !PT ;  /* 0x8000000005097812 */ /* 0x000fe200078efcff */
[----:B------:R-:W-:Y:S01]  /*0960*/  UMOV UR5, URZ ;  /* 0x000000ff00057c82 */ /* 0x000fe20008000000 */
[----:B------:R-:W-:-:S05]  /*0970*/  UMOV UR4, URZ ;  /* 0x000000ff00047c82 */ /* 0x000fca0008000000 */
.L_x_7:
[----:B0-----:R-:W-:Y:S01]  /*0980*/  MOV R12, UR8 ;  /* 0x00000008000c7c02 */ /* 0x001fe20008000f00 */
        /* <DEDUP_REMOVED lines=10> */
[----:B------:R-:W-:-:S02]  /*0a30*/  ISETP.EQ.AND P4, PT, R6, 0x10, PT ;  /* 0x000000100600780c */ /* 0x000fc40003f82270 */
[C---:B------:R-:W-:Y:S01]  /*0a40*/  ISETP.EQ.AND P5, PT, R6.reuse, 0x14, PT ;  /* 0x000000140600780c */ /* 0x040fe20003fa2270 */
[----:B------:R-:W-:Y:S02]  /*0a50*/  VIADD R6, R6, 0x4 ;  /* 0x0000000406067836 */ /* 0x000fe40000000000 */
[----:B--2---:R-:W-:-:S03]  /*0a60*/  IMAD.WIDE.U32 R10, R10, R9, RZ ;  /* 0x000000090a0a7225 */ /* 0x004fc600078e00ff */
[----:B------:R-:W-:-:S04]  /*0a70*/  IADD3 R5, P6, PT, R10, R0, RZ ;  /* 0x000000000a057210 */ /* 0x000fc80007fde0ff */
[----:B------:R-:W-:Y:S01]  /*0a80*/  IADD3.X R0, PT, PT, R11, UR5, RZ, P6, !PT ;  /* 0x000000050b007c10 */ /* 0x000fe2000b7fe4ff */
[--C-:B------:R-:W-:Y:S01]  /*0a90*/  @P0 IMAD.MOV.U32 R4, RZ, RZ, R5.reuse ;  /* 0x000000ffff040224 */ /* 0x100fe200078e0005 */
[----:B------:R-:W-:Y:S01]  /*0aa0*/  @P3 MOV R16, R5 ;  /* 0x0000000500103202 */ /* 0x000fe20000000f00 */
[--C-:B------:R-:W-:Y:S02]  /*0ab0*/  @P1 IMAD.MOV.U32 R14, RZ, RZ, R5.reuse ;  /* 0x000000ffff0e1224 */ /* 0x100fe400078e0005 */
[--C-:B------:R-:W-:Y:S02]  /*0ac0*/  @P2 IMAD.MOV.U32 R15, RZ, RZ, R5.reuse ;  /* 0x000000ffff0f2224 */ /* 0x100fe400078e0005 */
[--C-:B------:R-:W-:Y:S02]  /*0ad0*/  @P4 IMAD.MOV.U32 R17, RZ, RZ, R5.reuse ;  /* 0x000000ffff114224 */ /* 0x100fe400078e0005 */
[----:B------:R-:W-:Y:S01]  /*0ae0*/  @P5 IMAD.MOV.U32 R18, RZ, RZ, R5 ;  /* 0x000000ffff125224 */ /* 0x000fe200078e0005 */
[----:B------:R-:W-:Y:S06]  /*0af0*/  BRA.U UP0, `(.L_x_7) ;  /* 0xfffffffd00a07547 */ /* 0x000fec000b83ffff */
[----:B------:R-:W-:Y:S01]  /*0b00*/  SHF.R.U32.HI R10, RZ, 0x17, R3 ;  /* 0x00000017ff0a7819 */ /* 0x000fe20000011603 */
[----:B------:R-:W-:Y:S03]  /*0b10*/  BSSY.RECONVERGENT B1, `(.L_x_8) ;  /* 0x0000028000017945 */ /* 0x000fe60003800200 */
[C---:B------:R-:W-:Y:S02]  /*0b20*/  LOP3.LUT R5, R10.reuse, 0xe0, RZ, 0xc0, !PT ;  /* 0x000000e00a057812 */ /* 0x040fe400078ec0ff */
[----:B------:R-:W-:-:S03]  /*0b30*/  LOP3.LUT P6, RZ, R10, 0x1f, RZ, 0xc0, !PT ;  /* 0x0000001f0aff7812 */ /* 0x000fc600078cc0ff */
[----:B------:R-:W-:-:S05]  /*0b40*/  VIADD R5, R5, 0xffffff80 ;  /* 0xffffff8005057836 */ /* 0x000fca0000000000 */
[----:B------:R-:W-:-:S04]  /*0b50*/  SHF.R.U32.HI R5, RZ, 0x5, R5 ;  /* 0x00000005ff057819 */ /* 0x000fc80000011605 */
[----:B------:R-:W-:-:S04]  /*0b60*/  LEA R11, -R5, RZ, 0x2 ;  /* 0x000000ff050b7211 */ /* 0x000fc800078e11ff */
[C---:B------:R-:W-:Y:S02]  /*0b70*/  ISETP.EQ.AND P3, PT, R11.reuse, -0x18, PT ;  /* 0xffffffe80b00780c */ /* 0x040fe40003f62270 */
[C---:B------:R-:W-:Y:S02]  /*0b80*/  ISETP.EQ.AND P4, PT, R11.reuse, -0x14, PT ;  /* 0xffffffec0b00780c */ /* 0x040fe40003f82270 */
[C---:B------:R-:W-:Y:S02]  /*0b90*/  ISETP.EQ.AND P2, PT, R11.reuse, -0x10, PT ;  /* 0xfffffff00b00780c */ /* 0x040fe40003f42270 */
[C---:B------:R-:W-:Y:S02]  /*0ba0*/  ISETP.EQ.AND P1, PT, R11.reuse, -0xc, PT ;  /* 0xfffffff40b00780c */ /* 0x040fe40003f22270 */
[C---:B------:R-:W-:Y:S02]  /*0bb0*/  ISETP.EQ.AND P0, PT, R11.reuse, -0x8, PT ;  /* 0xfffffff80b00780c */ /* 0x040fe40003f02270 */
[----:B------:R-:W-:-:S03]  /*0bc0*/  ISETP.EQ.AND P5, PT, R11, RZ, PT ;  /* 0x000000ff0b00720c */ /* 0x000fc60003fa2270 */
[--C-:B------:R-:W-:Y:S01]  /*0bd0*/  @P3 IMAD.MOV.U32 R5, RZ, RZ, R4.reuse ;  /* 0x000000ffff053224 */ /* 0x100fe200078e0004 */
[C---:B------:R-:W-:Y:S01]  /*0be0*/  ISETP.EQ.AND P3, PT, R11.reuse, -0x4, PT ;  /* 0xfffffffc0b00780c */ /* 0x040fe20003f62270 */
[----:B------:R-:W-:Y:S02]  /*0bf0*/  @P4 IMAD.MOV.U32 R6, RZ, RZ, R4 ;  /* 0x000000ffff064224 */ /* 0x000fe400078e0004 */
[--C-:B------:R-:W-:Y:S01]  /*0c00*/  @P4 IMAD.MOV.U32 R5, RZ, RZ, R14.reuse ;  /* 0x000000ffff054224 */ /* 0x100fe200078e000e */
[----:B------:R-:W-:Y:S01]  /*0c10*/  ISETP.EQ.AND P4, PT, R11, 0x4, PT ;  /* 0x000000040b00780c */ /* 0x000fe20003f82270 */
[----:B------:R-:W-:Y:S01]  /*0c20*/  @P2 IMAD.MOV.U32 R6, RZ, RZ, R14 ;  /* 0x000000ffff062224 */ /* 0x000fe200078e000e */
[----:B------:R-:W-:Y:S01]  /*0c30*/  @P2 MOV R5, R15 ;  /* 0x0000000f00052202 */ /* 0x000fe20000000f00 */
[----:B------:R-:W-:Y:S02]  /*0c40*/  @P1 IMAD.MOV.U32 R5, RZ, RZ, R16 ;  /* 0x000000ffff051224 */ /* 0x000fe400078e0010 */
[----:B------:R-:W-:-:S02]  /*0c50*/  @P0 IMAD.MOV.U32 R5, RZ, RZ, R17 ;  /* 0x000000ffff050224 */ /* 0x000fc400078e0011 */
[----:B------:R-:W-:Y:S02]  /*0c60*/  @P1 IMAD.MOV.U32 R6, RZ, RZ, R15 ;  /* 0x000000ffff061224 */ /* 0x000fe400078e000f */
[----:B------:R-:W-:Y:S02]  /*0c70*/  @P3 IMAD.MOV.U32 R5, RZ, RZ, R18 ;  /* 0x000000ffff053224 */ /* 0x000fe400078e0012 */
[----:B------:R-:W-:Y:S02]  /*0c80*/  @P5 IMAD.MOV.U32 R5, RZ, RZ, R0 ;  /* 0x000000ffff055224 */ /* 0x000fe400078e0000 */
[----:B------:R-:W-:Y:S01]  /*0c90*/  @P0 IMAD.MOV.U32 R6, RZ, RZ, R16 ;  /* 0x000000ffff060224 */ /* 0x000fe200078e0010 */
[----:B------:R-:W-:Y:S01]  /*0ca0*/  @P3 MOV R6, R17 ;  /* 0x0000001100063202 */ /* 0x000fe20000000f00 */
[----:B------:R-:W-:Y:S01]  /*0cb0*/  @P5 IMAD.MOV.U32 R6, RZ, RZ, R18 ;  /* 0x000000ffff065224 */ /* 0x000fe200078e0012 */
[----:B------:R-:W-:Y:S01]  /*0cc0*/  MOV R9, R5 ;  /* 0x0000000500097202 */ /* 0x000fe20000000f00 */
[----:B------:R-:W-:Y:S01]  /*0cd0*/  @P4 IMAD.MOV.U32 R6, RZ, RZ, R0 ;  /* 0x000000ffff064224 */ /* 0x000fe200078e0000 */
[----:B------:R-:W-:Y:S06]  /*0ce0*/  @!P6 BRA `(.L_x_9) ;  /* 0x000000000028e947 */ /* 0x000fec0003800000 */
[----:B------:R-:W-:Y:S01]  /*0cf0*/  @P1 IMAD.MOV.U32 R4, RZ, RZ, R14 ;  /* 0x000000ffff041224 */ /* 0x000fe200078e000e */
[----:B------:R-:W-:Y:S01]  /*0d00*/  LOP3.LUT R5, R10, 0x1f, RZ, 0xc0, !PT ;  /* 0x0000001f0a057812 */ /* 0x000fe200078ec0ff */
[----:B------:R-:W-:Y:S01]  /*0d10*/  @P0 IMAD.MOV.U32 R4, RZ, RZ, R15 ;  /* 0x000000ffff040224 */ /* 0x000fe200078e000f */
[----:B------:R-:W-:Y:S01]  /*0d20*/  ISETP.EQ.AND P0, PT, R11, 0x8, PT ;  /* 0x000000080b00780c */ /* 0x000fe20003f02270 */
[----:B------:R-:W-:Y:S01]  /*0d30*/  @P3 IMAD.MOV.U32 R4, RZ, RZ, R16 ;  /* 0x000000ffff043224 */ /* 0x000fe200078e0010 */
[----:B------:R-:W-:Y:S01]  /*0d40*/  SHF.L.W.U32.HI R9, R6, R5, R9 ;  /* 0x0000000506097219 */ /* 0x000fe20000010e09 */
[----:B------:R-:W-:Y:S01]  /*0d50*/  @P5 IMAD.MOV.U32 R4, RZ, RZ, R17 ;  /* 0x000000ffff045224 */ /* 0x000fe200078e0011 */
[----:B------:R-:W-:-:S09]  /*0d60*/  @P4 MOV R4, R18 ;  /* 0x0000001200044202 */ /* 0x000fd20000000f00 */
[----:B------:R-:W-:-:S05]  /*0d70*/  @P0 IMAD.MOV.U32 R4, RZ, RZ, R0 ;  /* 0x000000ffff040224 */ /* 0x000fca00078e0000 */
[----:B------:R-:W-:-:S07]  /*0d80*/  SHF.L.W.U32.HI R6, R4, R5, R6 ;  /* 0x0000000504067219 */ /* 0x000fce0000010e06 */
.L_x_9:
[----:B------:R-:W-:Y:S05]  /*0d90*/  BSYNC.RECONVERGENT B1 ;  /* 0x0000000000017941 */ /* 0x000fea0003800200 */
.L_x_8:
[C---:B------:R-:W-:Y:S01]  /*0da0*/  SHF.L.W.U32.HI R0, R6.reuse, 0x2, R9 ;  /* 0x0000000206007819 */ /* 0x040fe20000010e09 */
[----:B------:R-:W-:Y:S01]  /*0db0*/  IMAD.SHL.U32 R6, R6, 0x4, RZ ;  /* 0x0000000406067824 */ /* 0x000fe200078e00ff */
[----:B------:R-:W-:Y:S01]  /*0dc0*/  UMOV UR4, 0x54442d19 ;  /* 0x54442d1900047882 */ /* 0x000fe20000000000 */
[----:B------:R-:W-:Y:S01]  /*0dd0*/  UMOV UR5, 0x3bf921fb ;  /* 0x3bf921fb00057882 */ /* 0x000fe20000000000 */
[----:B------:R-:W-:Y:S02]  /*0de0*/  SHF.R.S32.HI R5, RZ, 0x1f, R0 ;  /* 0x0000001fff057819 */ /* 0x000fe40000011400 */
[----:B------:R-:W-:Y:S02]  /*0df0*/  ISETP.GE.AND P1, PT, R3, RZ, PT ;  /* 0x000000ff0300720c */ /* 0x000fe40003f26270 */
[C---:B------:R-:W-:Y:S02]  /*0e00*/  LOP3.LUT R12, R5.reuse, R6, RZ, 0x3c, !PT ;  /* 0x00000006050c7212 */ /* 0x040fe400078e3cff */
[----:B------:R-:W-:-:S04]  /*0e10*/  LOP3.LUT R13, R5, R0, RZ, 0x3c, !PT ;  /* 0x00000000050d7212 */ /* 0x000fc800078e3cff */
[----:B------:R-:W0:Y:S02]  /*0e20*/  I2F.F64.S64 R4, R12 ;  /* 0x0000000c00047312 */ /* 0x000e240000301c00 */
[----:B0-----:R-:W-:Y:S01]  /*0e30*/  DMUL R10, R4, UR4 ;  /* 0x00000004040a7c28 */ /* 0x001fe20008000000 */
[----:B------:R-:W-:Y:S02]  /*0e40*/  SHF.R.U32.HI R5, RZ, 0x1e, R9 ;  /* 0x0000001eff057819 */ /* 0x000fe40000011609 */
[C---:B------:R-:W-:Y:S02]  /*0e50*/  LOP3.LUT R4, R0.reuse, R3, RZ, 0x3c, !PT ;  /* 0x0000000300047212 */ /* 0x040fe400078e3cff */
[----:B------:R-:W-:Y:S02]  /*0e60*/  LEA.HI R5, R0, R5, RZ, 0x1 ;  /* 0x0000000500057211 */ /* 0x000fe400078f08ff */
[----:B------:R-:W-:-:S03]  /*0e70*/  ISETP.GE.AND P0, PT, R4, RZ, PT ;  /* 0x000000ff0400720c */ /* 0x000fc60003f06270 */
[----:B------:R-:W0:Y:S01]  /*0e80*/  F2F.F32.F64 R10, R10 ;  /* 0x0000000a000a7310 */ /* 0x000e220000301000 */
[----:B------:R-:W-:-:S05]  /*0e90*/  IMAD.MOV R0, RZ, RZ, -R5 ;  /* 0x000000ffff007224 */ /* 0x000fca00078e0a05 */
[----:B------:R-:W-:Y:S02]  /*0ea0*/  @!P1 MOV R5, R0 ;  /* 0x0000000000059202 */ /* 0x000fe40000000f00 */
[----:B0-----:R-:W-:-:S07]  /*0eb0*/  FSEL R6, -R10, R10, !P0 ;  /* 0x0000000a0a067208 */ /* 0x001fce0004000100 */
.L_x_6:
[----:B------:R-:W-:Y:S05]  /*0ec0*/  BSYNC.RECONVERGENT B0 ;  /* 0x0000000000007941 */ /* 0x000fea0003800200 */
.L_x_5:
[----:B------:R-:W-:Y:S01]  /*0ed0*/  FMUL R4, R6, R6 ;  /* 0x0000000606047220 */ /* 0x000fe20000400000 */
[C---:B------:R-:W-:Y:S01]  /*0ee0*/  LOP3.LUT R0, R5.reuse, 0x1, RZ, 0xc0, !PT ;  /* 0x0000000105007812 */ /* 0x040fe200078ec0ff */
[----:B------:R-:W-:Y:S01]  /*0ef0*/  IMAD.MOV.U32 R9, RZ, RZ, 0x3c0885e4 ;  /* 0x3c0885e4ff097424 */ /* 0x000fe200078e00ff */
[----:B------:R-:W-:Y:S01]  /*0f00*/  BSSY.RECONVERGENT B0, `(.L_x_10) ;  /* 0x000001c000007945 */ /* 0x000fe20003800200 */
[----:B------:R-:W-:Y:S01]  /*0f10*/  FFMA R7, R4, R7, -0.0013887860113754868507 ;  /* 0xbab607ed04077423 */ /* 0x000fe20000000007 */
[----:B------:R-:W-:Y:S01]  /*0f20*/  ISETP.NE.U32.AND P0, PT, R0, 0x1, PT ;  /* 0x000000010000780c */ /* 0x000fe20003f05070 */
[----:B------:R-:W-:Y:S02]  /*0f30*/  IMAD.MOV.U32 R10, RZ, RZ, 0x3e2aaaa8 ;  /* 0x3e2aaaa8ff0a7424 */ /* 0x000fe400078e00ff */
[----:B------:R-:W-:Y:S01]  /*0f40*/  VIADD R5, R5, 0x1 ;  /* 0x0000000105057836 */ /* 0x000fe20000000000 */
[----:B------:R-:W-:Y:S02]  /*0f50*/  FSEL R7, R7, -0.00019574658654164522886, P0 ;  /* 0xb94d415307077808 */ /* 0x000fe40000000000 */
[----:B------:R-:W-:-:S02]  /*0f60*/  FSEL R9, R9, 0.041666727513074874878, !P0 ;  /* 0x3d2aaabb09097808 */ /* 0x000fc40004000000 */
[----:B------:R-:W-:Y:S02]  /*0f70*/  FSEL R0, R6, 1, !P0 ;  /* 0x3f80000006007808 */ /* 0x000fe40004000000 */
[----:B------:R-:W-:Y:S01]  /*0f80*/  FSEL R6, -R10, -0.4999999701976776123, !P0 ;  /* 0xbeffffff0a067808 */ /* 0x000fe20004000100 */
[C---:B------:R-:W-:Y:S01]  /*0f90*/  FFMA R7, R4.reuse, R7, R9 ;  /* 0x0000000704077223 */ /* 0x040fe20000000009 */
[----:B------:R-:W-:Y:S01]  /*0fa0*/  LOP3.LUT P1, RZ, R5, 0x2, RZ, 0xc0, !PT ;  /* 0x0000000205ff7812 */ /* 0x000fe2000782c0ff */
[C---:B------:R-:W-:Y:S02]  /*0fb0*/  FFMA R5, R4.reuse, R0, RZ ;  /* 0x0000000004057223 */ /* 0x040fe400000000ff */
[----:B------:R-:W-:Y:S01]  /*0fc0*/  FFMA R6, R4, R7, R6 ;  /* 0x0000000704067223 */ /* 0x000fe20000000006 */
[----:B------:R-:W-:Y:S01]  /*0fd0*/  IADD3 R7, PT, PT, R3, -0xd000000, RZ ;  /* 0xf300000003077810 */ /* 0x000fe20007ffe0ff */
[----:B------:R0:W1:Y:S02]  /*0fe0*/  MUFU.RSQ R4, R3 ;  /* 0x0000000300047308 */ /* 0x0000640000001400 */
[----:B------:R-:W-:Y:S01]  /*0ff0*/  FFMA R5, R5, R6, R0 ;  /* 0x0000000605057223 */ /* 0x000fe20000000000 */
[----:B------:R-:W-:-:S05]  /*1000*/  ISETP.GT.U32.AND P0, PT, R7, 0x727fffff, PT ;  /* 0x727fffff0700780c */ /* 0x000fca0003f04070 */
[----:B------:R-:W-:-:S04]  /*1010*/  @P1 FADD R5, RZ, -R5 ;  /* 0x80000005ff051221 */ /* 0x000fc80000000000 */
[----:B------:R-:W-:-:S04]  /*1020*/  FADD R9, R8, R5 ;  /* 0x0000000508097221 */ /* 0x000fc80000000000 */
[----:B0-----:R-:W-:Y:S05]  /*1030*/  @!P0 BRA `(.L_x_11) ;  /* 0x0000000000108947 */ /* 0x001fea0003800000 */
[----:B------:R-:W-:-:S07]  /*1040*/  MOV R8, 0x1060 ;  /* 0x0000106000087802 */ /* 0x000fce0000000f00 */
[----:B-1----:R-:W-:Y:S05]  /*1050*/  CALL.REL.NOINC `($__internal_0_$__cuda_sm20_sqrt_rn_f32_slowpath) ;  /* 0x0000000000307944 */ /* 0x002fea0003c00000 */
[----:B------:R-:W-:Y:S01]  /*1060*/  IMAD.MOV.U32 R0, RZ, RZ, R3 ;  /* 0x000000ffff007224 */ /* 0x000fe200078e0003 */
[----:B------:R-:W-:Y:S06]  /*1070*/  BRA `(.L_x_12) ;  /* 0x0000000000107947 */ /* 0x000fec0003800000 */
.L_x_11:
[----:B-1----:R-:W-:Y:S01]  /*1080*/  FMUL.FTZ R0, R3, R4 ;  /* 0x0000000403007220 */ /* 0x002fe20000410000 */
[----:B------:R-:W-:-:S03]  /*1090*/  FMUL.FTZ R4, R4, 0.5 ;  /* 0x3f00000004047820 */ /* 0x000fc60000410000 */
[----:B------:R-:W-:-:S04]  /*10a0*/  FFMA R3, -R0, R0, R3 ;  /* 0x0000000000037223 */ /* 0x000fc80000000103 */
[----:B------:R-:W-:-:S07]  /*10b0*/  FFMA R0, R3, R4, R0 ;  /* 0x0000000403007223 */ /* 0x000fce0000000000 */
.L_x_12:
[----:B------:R-:W-:Y:S05]  /*10c0*/  BSYNC.RECONVERGENT B0 ;  /* 0x0000000000007941 */ /* 0x000fea0003800200 */
.L_x_10:
[----:B------:R-:W0:Y:S01]  /*10d0*/  LDC.64 R4, c[0x0][0x388] ;  /* 0x0000e200ff047b82 */ /* 0x000e220000000a00 */
[----:B------:R-:W-:Y:S01]  /*10e0*/  FADD R7, R9, R0 ;  /* 0x0000000009077221 */ /* 0x000fe20000000000 */
[----:B0-----:R-:W-:-:S05]  /*10f0*/  IMAD.WIDE R2, R2, 0x4, R4 ;  /* 0x0000000402027825 */ /* 0x001fca00078e0204 */
[----:B------:R-:W-:Y:S01]  /*1100*/  STG.E desc[UR6][R2.64], R7 ;  /* 0x0000000702007986 */ /* 0x000fe2000c101906 */
[----:B------:R-:W-:Y:S05]  /*1110*/  EXIT ;  /* 0x000000000000794d */ /* 0x000fea0003800000 */
        .weak           $__internal_0_$__cuda_sm20_sqrt_rn_f32_slowpath
        .type           $__internal_0_$__cuda_sm20_sqrt_rn_f32_slowpath,@function
        .size           $__internal_0_$__cuda_sm20_sqrt_rn_f32_slowpath,(.L_x_15 - $__internal_0_$__cuda_sm20_sqrt_rn_f32_slowpath)
$__internal_0_$__cuda_sm20_sqrt_rn_f32_slowpath:
[----:B------:R-:W-:-:S13]  /*1120*/  LOP3.LUT P0, RZ, R3, 0x7fffffff, RZ, 0xc0, !PT ;  /* 0x7fffffff03ff7812 */ /* 0x000fda000780c0ff */
[----:B------:R-:W-:Y:S05]  /*1130*/  @!P0 BRA `(.L_x_13) ;  /* 0x0000000000448947 */ /* 0x000fea0003800000 */
[----:B------:R-:W-:Y:S01]  /*1140*/  FSETP.GEU.FTZ.AND P0, PT, R3, RZ, PT ;  /* 0x000000ff0300720b */ /* 0x000fe20003f1e000 */
[----:B------:R-:W-:-:S12]  /*1150*/  IMAD.MOV.U32 R0, RZ, RZ, R3 ;  /* 0x000000ffff007224 */ /* 0x000fd800078e0003 */
[----:B------:R-:W-:Y:S01]  /*1160*/  @!P0 IMAD.MOV.U32 R3, RZ, RZ, 0x7fffffff ;  /* 0x7fffffffff038424 */ /* 0x000fe200078e00ff */
[----:B------:R-:W-:Y:S06]  /*1170*/  @!P0 BRA `(.L_x_13) ;  /* 0x0000000000348947 */ /* 0x000fec0003800000 */
[----:B------:R-:W-:-:S13]  /*1180*/  FSETP.GTU.FTZ.AND P0, PT, |R0|, +INF , PT ;  /* 0x7f8000000000780b */ /* 0x000fda0003f1c200 */
[----:B------:R-:W-:Y:S01]  /*1190*/  @P0 FADD.FTZ R3, R0, 1 ;  /* 0x3f80000000030421 */ /* 0x000fe20000010000 */
[----:B------:R-:W-:Y:S06]  /*11a0*/  @P0 BRA `(.L_x_13) ;  /* 0x0000000000280947 */ /* 0x000fec0003800000 */
[----:B------:R-:W-:-:S13]  /*11b0*/  FSETP.NEU.FTZ.AND P0, PT, |R0|, +INF , PT ;  /* 0x7f8000000000780b */ /* 0x000fda0003f1d200 */
[----:B------:R-:W-:-:S04]  /*11c0*/  @P0 FFMA R4, R0, 1.84467440737095516160e+19, RZ ;  /* 0x5f80000000040823 */ /* 0x000fc800000000ff */
[----:B------:R-:W0:Y:S02]  /*11d0*/  @P0 MUFU.RSQ R3, R4 ;  /* 0x0000000400030308 */ /* 0x000e240000001400 */
[----:B0-----:R-:W-:Y:S01]  /*11e0*/  @P0 FMUL.FTZ R5, R4, R3 ;  /* 0x0000000304050220 */ /* 0x001fe20000410000 */
[----:B------:R-:W-:Y:S01]  /*11f0*/  @P0 FMUL.FTZ R7, R3, 0.5 ;  /* 0x3f00000003070820 */ /* 0x000fe20000410000 */
[----:B------:R-:W-:Y:S02]  /*1200*/  @!P0 MOV R3, R0 ;  /* 0x0000000000038202 */ /* 0x000fe40000000f00 */
[----:B------:R-:W-:-:S04]  /*1210*/  @P0 FADD.FTZ R6, -R5, -RZ ;  /* 0x800000ff05060221 */ /* 0x000fc80000010100 */
[----:B------:R-:W-:-:S04]  /*1220*/  @P0 FFMA R6, R5, R6, R4 ;  /* 0x0000000605060223 */ /* 0x000fc80000000004 */
[----:B------:R-:W-:-:S04]  /*1230*/  @P0 FFMA R6, R6, R7, R5 ;  /* 0x0000000706060223 */ /* 0x000fc80000000005 */
[----:B------:R-:W-:-:S07]  /*1240*/  @P0 FMUL.FTZ R3, R6, 2.3283064365386962891e-10 ;  /* 0x2f80000006030820 */ /* 0x000fce0000410000 */
.L_x_13:
[----:B------:R-:W-:Y:S02]  /*1250*/  IMAD.MOV.U32 R4, RZ, RZ, R8 ;  /* 0x000000ffff047224 */ /* 0x000fe400078e0008 */
[----:B------:R-:W-:-:S04]  /*1260*/  IMAD.MOV.U32 R5, RZ, RZ, 0x0 ;  /* 0x00000000ff057424 */ /* 0x000fc800078e00ff */
[----:B------:R-:W-:Y:S05]  /*1270*/  RET.REL.NODEC R4 `(math_operations) ;  /* 0xffffffec04607950 */ /* 0x000fea0003c3ffff */
.L_x_14:
[----:B------:R-:W-:-:S00]  /*1280*/  BRA `(.L_x_14) ;  /* 0xfffffffc00fc7947 */ /* 0x000fc0000383ffff */
[----:B------:R-:W-:-:S00]  /*1290*/  NOP ;  /* 0x0000000000007918 */ /* 0x000fc00000000000 */
        /* <DEDUP_REMOVED lines=14> */
.L_x_15:


//--------------------- .nv.global.init           --------------------------
	.section	.nv.global.init,"aw",@progbits
	.align	4
.nv.global.init:
	.type		__cudart_i2opi_f,@object
	.size		__cudart_i2opi_f,(.L_0 - __cudart_i2opi_f)
__cudart_i2opi_f:
        /*0000*/ 	.byte	0x41, 0x90, 0x43, 0x3c, 0x99, 0x95, 0x62, 0xdb, 0xc0, 0xdd, 0x34, 0xf5, 0xd1, 0x57, 0x27, 0xfc
        /*0010*/ 	.byte	0x29, 0x15, 0x44, 0x4e, 0x6e, 0x83, 0xf9, 0xa2
.L_0:


//--------------------- .nv.shared.reserved.0     --------------------------
	.section	.nv.shared.reserved.0,"aw",@nobits
	.weak		__nv_reservedSMEM_offset_0_alias
	.size		__nv_reservedSMEM_offset_0_alias, 0, 64
	.other		__nv_reservedSMEM_offset_0_alias,@"STO_CUDA_RESERVED_SHARED STV_DEFAULT"
__nv_reservedSMEM_offset_0_alias:
	.zero		0
	.zero		64


//--------------------- .nv.constant0.math_operations --------------------------
	.section	.nv.constant0.math_operations,"a",@progbits
	.sectionflags	@""
	.align	4
.nv.constant0.math_operations:
	.zero		916


//--------------------- SYMBOLS --------------------------

	.type		.nv.reservedSmem.offset0,@object
	.size		.nv.reservedSmem.offset0,0x4
